	.headerflags	@"EF_CUDA_TEXMODE_UNIFIED EF_CUDA_64BIT_ADDRESS EF_CUDA_SM89 EF_CUDA_VIRTUAL_SM(EF_CUDA_SM89)"
	.elftype	@"ET_EXEC"


//--------------------- .nv.info                  --------------------------
	.section	.nv.info,"",@"SHT_CUDA_INFO"
	.align	4


	//----- nvinfo : EIATTR_REGCOUNT
	.align		4
        /*0000*/ 	.byte	0x04, 0x2f
        /*0002*/ 	.short	(.L_1 - .L_0)
	.align		4
.L_0:
        /*0004*/ 	.word	index@(triton__0d1d2d3d4d5d6d7d8d9de10de)
        /*0008*/ 	.word	0x00000028


	//----- nvinfo : EIATTR_MAX_STACK_SIZE
	.align		4
.L_1:
        /*000c*/ 	.byte	0x04, 0x23
        /*000e*/ 	.short	(.L_3 - .L_2)
	.align		4
.L_2:
        /*0010*/ 	.word	index@(triton__0d1d2d3d4d5d6d7d8d9de10de)
        /*0014*/ 	.word	0x00000000


	//----- nvinfo : EIATTR_MIN_STACK_SIZE
	.align		4
.L_3:
        /*0018*/ 	.byte	0x04, 0x12
        /*001a*/ 	.short	(.L_5 - .L_4)
	.align		4
.L_4:
        /*001c*/ 	.word	index@(triton__0d1d2d3d4d5d6d7d8d9de10de)
        /*0020*/ 	.word	0x00000000


	//----- nvinfo : EIATTR_FRAME_SIZE
	.align		4
.L_5:
        /*0024*/ 	.byte	0x04, 0x11
        /*0026*/ 	.short	(.L_7 - .L_6)
	.align		4
.L_6:
        /*0028*/ 	.word	index@(triton__0d1d2d3d4d5d6d7d8d9de10de)
        /*002c*/ 	.word	0x00000000
.L_7:


//--------------------- .nv.info.triton__0d1d2d3d4d5d6d7d8d9de10de --------------------------
	.section	.nv.info.triton__0d1d2d3d4d5d6d7d8d9de10de,"",@"SHT_CUDA_INFO"
	.align	4


	//----- nvinfo : EIATTR_CUDA_API_VERSION
	.align		4
        /*0000*/ 	.byte	0x04, 0x37
        /*0002*/ 	.short	(.L_9 - .L_8)
.L_8:
        /*0004*/ 	.word	0x0000007b


	//----- nvinfo : EIATTR_PARAM_CBANK
	.align		4
.L_9:
        /*0008*/ 	.byte	0x04, 0x0a
        /*000a*/ 	.short	(.L_11 - .L_10)
	.align		4
.L_10:
        /*000c*/ 	.word	index@(.nv.constant0.triton__0d1d2d3d4d5d6d7d8d9de10de)
        /*0010*/ 	.short	0x0160
        /*0012*/ 	.short	0x0050


	//----- nvinfo : EIATTR_CBANK_PARAM_SIZE
	.align		4
.L_11:
        /*0014*/ 	.byte	0x03, 0x19
        /*0016*/ 	.short	0x0050


	//----- nvinfo : EIATTR_KPARAM_INFO
	.align		4
        /*0018*/ 	.byte	0x04, 0x17
        /*001a*/ 	.short	(.L_13 - .L_12)
.L_12:
        /*001c*/ 	.word	0x00000000
        /*0020*/ 	.short	0x000a
        /*0022*/ 	.short	0x004c
        /*0024*/ 	.byte	0x00, 0xf0, 0x11, 0x00


	//----- nvinfo : EIATTR_KPARAM_INFO
	.align		4
.L_13:
        /*0028*/ 	.byte	0x04, 0x17
        /*002a*/ 	.short	(.L_15 - .L_14)
.L_14:
        /*002c*/ 	.word	0x00000000
        /*0030*/ 	.short	0x0009
        /*0032*/ 	.short	0x0048
        /*0034*/ 	.byte	0x00, 0xf0, 0x11, 0x00


	//----- nvinfo : EIATTR_KPARAM_INFO
	.align		4
.L_15:
        /*0038*/ 	.byte	0x04, 0x17
        /*003a*/ 	.short	(.L_17 - .L_16)
.L_16:
        /*003c*/ 	.word	0x00000000
        /*0040*/ 	.short	0x0008
        /*0042*/ 	.short	0x0040
        /*0044*/ 	.byte	0x00, 0xf0, 0x21, 0x00


	//----- nvinfo : EIATTR_KPARAM_INFO
	.align		4
.L_17:
        /*0048*/ 	.byte	0x04, 0x17
        /*004a*/ 	.short	(.L_19 - .L_18)
.L_18:
        /*004c*/ 	.word	0x00000000
        /*0050*/ 	.short	0x0007
        /*0052*/ 	.short	0x0038
        /*0054*/ 	.byte	0x00, 0xf0, 0x21, 0x00


	//----- nvinfo : EIATTR_KPARAM_INFO
	.align		4
.L_19:
        /*0058*/ 	.byte	0x04, 0x17
        /*005a*/ 	.short	(.L_21 - .L_20)
.L_20:
        /*005c*/ 	.word	0x00000000
        /*0060*/ 	.short	0x0006
        /*0062*/ 	.short	0x0030
        /*0064*/ 	.byte	0x00, 0xf0, 0x21, 0x00


	//----- nvinfo : EIATTR_KPARAM_INFO
	.align		4
.L_21:
        /*0068*/ 	.byte	0x04, 0x17
        /*006a*/ 	.short	(.L_23 - .L_22)
.L_22:
        /*006c*/ 	.word	0x00000000
        /*0070*/ 	.short	0x0005
        /*0072*/ 	.short	0x0028
        /*0074*/ 	.byte	0x00, 0xf0, 0x21, 0x00


	//----- nvinfo : EIATTR_KPARAM_INFO
	.align		4
.L_23:
        /*0078*/ 	.byte	0x04, 0x17
        /*007a*/ 	.short	(.L_25 - .L_24)
.L_24:
        /*007c*/ 	.word	0x00000000
        /*0080*/ 	.short	0x0004
        /*0082*/ 	.short	0x0020
        /*0084*/ 	.byte	0x00, 0xf0, 0x21, 0x00


	//----- nvinfo : EIATTR_KPARAM_INFO
	.align		4
.L_25:
        /*0088*/ 	.byte	0x04, 0x17
        /*008a*/ 	.short	(.L_27 - .L_26)
.L_26:
        /*008c*/ 	.word	0x00000000
        /*0090*/ 	.short	0x0003
        /*0092*/ 	.short	0x0018
        /*0094*/ 	.byte	0x00, 0xf0, 0x21, 0x00


	//----- nvinfo : EIATTR_KPARAM_INFO
	.align		4
.L_27:
        /*0098*/ 	.byte	0x04, 0x17
        /*009a*/ 	.short	(.L_29 - .L_28)
.L_28:
        /*009c*/ 	.word	0x00000000
        /*00a0*/ 	.short	0x0002
        /*00a2*/ 	.short	0x0010
        /*00a4*/ 	.byte	0x00, 0xf0, 0x21, 0x00


	//----- nvinfo : EIATTR_KPARAM_INFO
	.align		4
.L_29:
        /*00a8*/ 	.byte	0x04, 0x17
        /*00aa*/ 	.short	(.L_31 - .L_30)
.L_30:
        /*00ac*/ 	.word	0x00000000
        /*00b0*/ 	.short	0x0001
        /*00b2*/ 	.short	0x0008
        /*00b4*/ 	.byte	0x00, 0xf0, 0x21, 0x00


	//----- nvinfo : EIATTR_KPARAM_INFO
	.align		4
.L_31:
        /*00b8*/ 	.byte	0x04, 0x17
        /*00ba*/ 	.short	(.L_33 - .L_32)
.L_32:
        /*00bc*/ 	.word	0x00000000
        /*00c0*/ 	.short	0x0000
        /*00c2*/ 	.short	0x0000
        /*00c4*/ 	.byte	0x00, 0xf0, 0x21, 0x00


	//----- nvinfo : EIATTR_MAXREG_COUNT
	.align		4
.L_33:
        /*00c8*/ 	.byte	0x03, 0x1b
        /*00ca*/ 	.short	0x00ff


	//----- nvinfo : EIATTR_COOP_GROUP_MASK_REGIDS
	.align		4
        /*00cc*/ 	.byte	0x04, 0x29
        /*00ce*/ 	.short	(.L_35 - .L_34)


	//   ....[0]....
.L_34:
        /*00d0*/ 	.word	0xffffffff


	//   ....[1]....
        /*00d4*/ 	.word	0xffffffff


	//   ....[2]....
        /*00d8*/ 	.word	0xffffffff


	//   ....[3]....
        /*00dc*/ 	.word	0xffffffff


	//   ....[4]....
        /*00e0*/ 	.word	0xffffffff


	//   ....[5]....
        /*00e4*/ 	.word	0xffffffff


	//   ....[6]....
        /*00e8*/ 	.word	0xffffffff


	//   ....[7]....
        /*00ec*/ 	.word	0xffffffff


	//   ....[8]....
        /*00f0*/ 	.word	0xffffffff


	//   ....[9]....
        /*00f4*/ 	.word	0xffffffff


	//   ....[10]....
        /*00f8*/ 	.word	0xffffffff


	//   ....[11]....
        /*00fc*/ 	.word	0xffffffff


	//   ....[12]....
        /*0100*/ 	.word	0xffffffff


	//   ....[13]....
        /*0104*/ 	.word	0xffffffff


	//   ....[14]....
        /*0108*/ 	.word	0xffffffff


	//   ....[15]....
        /*010c*/ 	.word	0xffffffff


	//----- nvinfo : EIATTR_COOP_GROUP_INSTR_OFFSETS
	.align		4
.L_35:
        /*0110*/ 	.byte	0x04, 0x28
        /*0112*/ 	.short	(.L_37 - .L_36)


	//   ....[0]....
.L_36:
        /*0114*/ 	.word	0x000006f0


	//   ....[1]....
        /*0118*/ 	.word	0x00000710


	//   ....[2]....
        /*011c*/ 	.word	0x00000730


	//   ....[3]....
        /*0120*/ 	.word	0x00000750


	//   ....[4]....
        /*0124*/ 	.word	0x00000770


	//   ....[5]....
        /*0128*/ 	.word	0x000007e0


	//   ....[6]....
        /*012c*/ 	.word	0x00000800


	//   ....[7]....
        /*0130*/ 	.word	0x00000830


	//   ....[8]....
        /*0134*/ 	.word	0x000010c0


	//   ....[9]....
        /*0138*/ 	.word	0x000010e0


	//   ....[10]....
        /*013c*/ 	.word	0x00001100


	//   ....[11]....
        /*0140*/ 	.word	0x00001120


	//   ....[12]....
        /*0144*/ 	.word	0x00001140


	//   ....[13]....
        /*0148*/ 	.word	0x000011c0


	//   ....[14]....
        /*014c*/ 	.word	0x000011e0


	//   ....[15]....
        /*0150*/ 	.word	0x00001210


	//----- nvinfo : EIATTR_EXIT_INSTR_OFFSETS
	.align		4
.L_37:
        /*0154*/ 	.byte	0x04, 0x1c
        /*0156*/ 	.short	(.L_39 - .L_38)


	//   ....[0]....
.L_38:
        /*0158*/ 	.word	0x00001a90


	//   ....[1]....
        /*015c*/ 	.word	0x00001ab0


	//----- nvinfo : EIATTR_MAX_THREADS
	.align		4
.L_39:
        /*0160*/ 	.byte	0x04, 0x05
        /*0162*/ 	.short	(.L_41 - .L_40)
.L_40:
        /*0164*/ 	.word	0x00000100
        /*0168*/ 	.word	0x00000001
        /*016c*/ 	.word	0x00000001
.L_41:


//--------------------- .nv.rel.action            --------------------------
	.section	.nv.rel.action,"",@"SHT_CUDA_RELOCINFO"
	.align	8
	.sectionentsize	8
        /*0000*/ 	.byte	0x73, 0x00, 0x00, 0x00, 0x00, 0x00, 0x00, 0x00, 0x00, 0x00, 0x00, 0x11, 0x25, 0x00, 0x05, 0x36


//--------------------- .nv.constant0.triton__0d1d2d3d4d5d6d7d8d9de10de --------------------------
	.section	.nv.constant0.triton__0d1d2d3d4d5d6d7d8d9de10de,"a",@progbits
	.align	4
.nv.constant0.triton__0d1d2d3d4d5d6d7d8d9de10de:
	.zero		432


//--------------------- .text.triton__0d1d2d3d4d5d6d7d8d9de10de --------------------------
	.section	.text.triton__0d1d2d3d4d5d6d7d8d9de10de,"ax",@progbits
	.sectionflags	@"SHF_BARRIERS=1"
	.sectioninfo	@"SHI_REGISTERS=40"
	.align	128
        .global         triton__0d1d2d3d4d5d6d7d8d9de10de
        .type           triton__0d1d2d3d4d5d6d7d8d9de10de,@function
        .size           triton__0d1d2d3d4d5d6d7d8d9de10de,(.L_x_2 - triton__0d1d2d3d4d5d6d7d8d9de10de)
        .other          triton__0d1d2d3d4d5d6d7d8d9de10de,@"STO_CUDA_ENTRY STV_DEFAULT"
triton__0d1d2d3d4d5d6d7d8d9de10de:
.text.triton__0d1d2d3d4d5d6d7d8d9de10de:
[----:B------:R-:W-:-:S02]  /*0000*/  MOV R1, c[0x0][0x28] ;  /* 0x00000a0000017a02 */ /* 0x000fc40000000f00 */
[----:B------:R-:W0:Y:S01]  /*0010*/  S2R R0, SR_TID.X ;  /* 0x0000000000007919 */ /* 0x000e220000002100 */
[----:B------:R-:W-:Y:S01]  /*0020*/  MOV R29, 0x2 ;  /* 0x00000002001d7802 */ /* 0x000fe20000000f00 */
[----:B------:R-:W-:Y:S01]  /*0030*/  ULDC.64 UR4, c[0x0][0x118] ;  /* 0x0000460000047ab9 */ /* 0x000fe20000000a00 */
[----:B------:R-:W-:Y:S01]  /*0040*/  MOV R25, 0x4 ;  /* 0x0000000400197802 */ /* 0x000fe20000000f00 */
[----:B------:R-:W1:Y:S01]  /*0050*/  S2R R2, SR_CTAID.X ;  /* 0x0000000000027919 */ /* 0x000e620000002500 */
[----:B0-----:R-:W-:-:S04]  /*0060*/  SHF.L.U32 R3, R0, 0x2, RZ ;  /* 0x0000000200037819 */ /* 0x001fc800000006ff */
[----:B------:R-:W-:-:S05]  /*0070*/  LOP3.LUT R3, R3, 0x3fc, RZ, 0xc0, !PT ;  /* 0x000003fc03037812 */ /* 0x000fca00078ec0ff */
[----:B-1----:R-:W-:Y:S02]  /*0080*/  IMAD R24, R2, 0x900, R3 ;  /* 0x0000090002187824 */ /* 0x002fe400078e0203 */
[----:B------:R-:W-:-:S04]  /*0090*/  IMAD.WIDE.U32 R34, R3, R25, c[0x0][0x170] ;  /* 0x00005c0003227625 */ /* 0x000fc800078e0019 */
[C---:B------:R-:W-:Y:S01]  /*00a0*/  IMAD.WIDE R12, R24.reuse, R29, c[0x0][0x168] ;  /* 0x00005a00180c7625 */ /* 0x040fe200078e021d */
[----:B------:R-:W2:Y:S03]  /*00b0*/  LDG.E.EL.128 R20, [R34.64] ;  /* 0x0000000422147981 */ /* 0x000ea6000c2e1d00 */
[----:B------:R-:W-:Y:S01]  /*00c0*/  IMAD.WIDE R4, R24, R25, c[0x0][0x178] ;  /* 0x00005e0018047625 */ /* 0x000fe200078e0219 */
[----:B------:R-:W-:Y:S01]  /*00d0*/  LOP3.LUT R9, R3, 0x800, RZ, 0xfc, !PT ;  /* 0x0000080003097812 */ /* 0x000fe200078efcff */
[----:B------:R-:W3:Y:S04]  /*00e0*/  LDG.E.EL.64 R12, [R12.64] ;  /* 0x000000040c0c7981 */ /* 0x000ee8000c2e1b00 */
[----:B------:R-:W4:Y:S01]  /*00f0*/  LDG.E.EL.128 R4, [R4.64] ;  /* 0x0000000404047981 */ /* 0x000f22000c2e1d00 */
[----:B------:R-:W-:Y:S01]  /*0100*/  IMAD R30, R2, 0x900, R9 ;  /* 0x00000900021e7824 */ /* 0x000fe200078e0209 */
[----:B------:R-:W-:Y:S01]  /*0110*/  IADD3 R36, R24, 0x400, RZ ;  /* 0x0000040018247810 */ /* 0x000fe20007ffe0ff */
[----:B------:R-:W-:Y:S01]  /*0120*/  CS2R R26, SRZ ;  /* 0x00000000001a7805 */ /* 0x000fe2000001ff00 */
[----:B------:R0:W5:Y:S01]  /*0130*/  LDG.E.EL.128 R16, [R34.64+0x1000] ;  /* 0x0010000422107981 */ /* 0x000162000c2e1d00 */
[----:B------:R-:W-:Y:S01]  /*0140*/  IMAD.WIDE R14, R30, R29, c[0x0][0x168] ;  /* 0x00005a001e0e7625 */ /* 0x000fe200078e021d */
[----:B------:R-:W-:-:S03]  /*0150*/  ISETP.GE.U32.AND P0, PT, R9, 0x900, PT ;  /* 0x000009000900780c */ /* 0x000fc60003f06070 */
[----:B------:R-:W-:Y:S01]  /*0160*/  IMAD.WIDE R28, R36, R29, c[0x0][0x168] ;  /* 0x00005a00241c7625 */ /* 0x000fe200078e021d */
[----:B------:R-:W-:-:S05]  /*0170*/  CS2R R8, SRZ ;  /* 0x0000000000087805 */ /* 0x000fca000001ff00 */
[----:B------:R-:W5:Y:S01]  /*0180*/  LDG.E.EL.64 R28, [R28.64] ;  /* 0x000000041c1c7981 */ /* 0x000f62000c2e1b00 */
[----:B------:R-:W-:-:S03]  /*0190*/  CS2R R10, SRZ ;  /* 0x00000000000a7805 */ /* 0x000fc6000001ff00 */
[----:B------:R1:W5:Y:S04]  /*01a0*/  @!P0 LDG.E.EL.64 R26, [R14.64] ;  /* 0x000000040e1a8981 */ /* 0x000368000c2e1b00 */
[----:B------:R0:W5:Y:S01]  /*01b0*/  @!P0 LDG.E.EL.128 R8, [R34.64+0x2000] ;  /* 0x0020000422088981 */ /* 0x000162000c2e1d00 */
[----:B-1----:R-:W-:Y:S01]  /*01c0*/  IMAD.WIDE R14, R36, R25, c[0x0][0x178] ;  /* 0x00005e00240e7625 */ /* 0x002fe200078e0219 */
[----:B--2---:R-:W-:Y:S01]  /*01d0*/  FADD R20, R20, 1 ;  /* 0x3f80000014147421 */ /* 0x004fe20000000000 */
[C---:B---3--:R-:W-:Y:S01]  /*01e0*/  SHF.L.U32 R31, R12.reuse, 0x10, RZ ;  /* 0x000000100c1f7819 */ /* 0x048fe200000006ff */
[----:B------:R-:W-:Y:S01]  /*01f0*/  FADD R33, R21, 1 ;  /* 0x3f80000015217421 */ /* 0x000fe20000000000 */
[----:B------:R-:W-:Y:S01]  /*0200*/  PRMT R12, R12, 0x7632, R12 ;  /* 0x000076320c0c7816 */ /* 0x000fe2000000000c */
[----:B------:R-:W-:Y:S01]  /*0210*/  FADD R22, R22, 1 ;  /* 0x3f80000016167421 */ /* 0x000fe20000000000 */
[----:B------:R-:W-:Y:S01]  /*0220*/  SHF.L.U32 R21, R13, 0x10, RZ ;  /* 0x000000100d157819 */ /* 0x000fe200000006ff */
[----:B------:R-:W-:Y:S01]  /*0230*/  FMUL R31, R31, R20 ;  /* 0x000000141f1f7220 */ /* 0x000fe20000400000 */
[----:B------:R-:W-:Y:S01]  /*0240*/  PRMT R20, R13, 0x7632, R20 ;  /* 0x000076320d147816 */ /* 0x000fe20000000014 */
[----:B------:R-:W-:Y:S01]  /*0250*/  FADD R23, R23, 1 ;  /* 0x3f80000017177421 */ /* 0x000fe20000000000 */
[----:B------:R-:W-:Y:S01]  /*0260*/  SHF.L.U32 R12, R12, 0x10, RZ ;  /* 0x000000100c0c7819 */ /* 0x000fe200000006ff */
[----:B------:R-:W-:Y:S01]  /*0270*/  FMUL R21, R21, R22 ;  /* 0x0000001615157220 */ /* 0x000fe20000400000 */
[----:B------:R-:W-:-:S03]  /*0280*/  SHF.L.U32 R20, R20, 0x10, RZ ;  /* 0x0000001014147819 */ /* 0x000fc600000006ff */
[----:B0-----:R-:W-:Y:S01]  /*0290*/  FMUL R34, R12, R33 ;  /* 0x000000210c227220 */ /* 0x001fe20000400000 */
[----:B----4-:R-:W-:Y:S01]  /*02a0*/  FFMA R35, R6, R21, RZ ;  /* 0x0000001506237223 */ /* 0x010fe200000000ff */
[----:B------:R-:W-:Y:S01]  /*02b0*/  FMUL R36, R20, R23 ;  /* 0x0000001714247220 */ /* 0x000fe20000400000 */
[----:B------:R-:W-:Y:S01]  /*02c0*/  FFMA R33, R4, R31, RZ ;  /* 0x0000001f04217223 */ /* 0x000fe200000000ff */
[----:B------:R-:W-:Y:S01]  /*02d0*/  CS2R R20, SRZ ;  /* 0x0000000000147805 */ /* 0x000fe2000001ff00 */
[----:B------:R-:W-:Y:S01]  /*02e0*/  CS2R R22, SRZ ;  /* 0x0000000000167805 */ /* 0x000fe2000001ff00 */
[----:B------:R-:W2:Y:S01]  /*02f0*/  LDG.E.EL.128 R12, [R14.64] ;  /* 0x000000040e0c7981 */ /* 0x000ea2000c2e1d00 */
[----:B------:R-:W-:-:S05]  /*0300*/  IMAD.WIDE R30, R30, R25, c[0x0][0x178] ;  /* 0x00005e001e1e7625 */ /* 0x000fca00078e0219 */
[----:B------:R-:W3:Y:S01]  /*0310*/  @!P0 LDG.E.EL.128 R20, [R30.64] ;  /* 0x000000041e148981 */ /* 0x000ee2000c2e1d00 */
[----:B------:R-:W-:Y:S01]  /*0320*/  FFMA R34, R5, R34, RZ ;  /* 0x0000002205227223 */ /* 0x000fe200000000ff */
[----:B-----5:R-:W-:Y:S01]  /*0330*/  SHF.L.U32 R6, R28, 0x10, RZ ;  /* 0x000000101c067819 */ /* 0x020fe200000006ff */
[----:B------:R-:W-:Y:S01]  /*0340*/  FADD R5, R16, 1 ;  /* 0x3f80000010057421 */ /* 0x000fe20000000000 */
[----:B------:R-:W-:Y:S01]  /*0350*/  PRMT R4, R29, 0x7632, R4 ;  /* 0x000076321d047816 */ /* 0x000fe20000000004 */
[----:B------:R-:W-:Y:S02]  /*0360*/  FADD R16, R19, 1 ;  /* 0x3f80000013107421 */ /* 0x000fe40000000000 */
[----:B------:R-:W-:Y:S01]  /*0370*/  FMUL R6, R6, R5 ;  /* 0x0000000506067220 */ /* 0x000fe20000400000 */
[----:B------:R-:W-:Y:S02]  /*0380*/  SHF.L.U32 R5, R4, 0x10, RZ ;  /* 0x0000001004057819 */ /* 0x000fe400000006ff */
[----:B------:R-:W-:-:S02]  /*0390*/  PRMT R28, R28, 0x7632, R28 ;  /* 0x000076321c1c7816 */ /* 0x000fc4000000001c */
[----:B------:R-:W-:Y:S01]  /*03a0*/  SEL R26, R26, RZ, !P0 ;  /* 0x000000ff1a1a7207 */ /* 0x000fe20004000000 */
[----:B------:R-:W-:Y:S01]  /*03b0*/  FFMA R36, R7, R36, RZ ;  /* 0x0000002407247223 */ /* 0x000fe200000000ff */
[----:B------:R-:W-:Y:S01]  /*03c0*/  FMUL R5, R5, R16 ;  /* 0x0000001005057220 */ /* 0x000fe20000400000 */
[----:B------:R-:W-:Y:S01]  /*03d0*/  SEL R8, R8, RZ, !P0 ;  /* 0x000000ff08087207 */ /* 0x000fe20004000000 */
[----:B------:R-:W-:Y:S01]  /*03e0*/  FADD R17, R17, 1 ;  /* 0x3f80000011117421 */ /* 0x000fe20000000000 */
[----:B------:R-:W-:Y:S02]  /*03f0*/  SHF.L.U32 R28, R28, 0x10, RZ ;  /* 0x000000101c1c7819 */ /* 0x000fe400000006ff */
[----:B------:R-:W-:Y:S02]  /*0400*/  SEL R16, R9, RZ, !P0 ;  /* 0x000000ff09107207 */ /* 0x000fe40004000000 */
[----:B------:R-:W-:Y:S02]  /*0410*/  PRMT R7, R26, 0x7632, R7 ;  /* 0x000076321a077816 */ /* 0x000fe40000000007 */
[----:B------:R-:W-:-:S02]  /*0420*/  SEL R10, R10, RZ, !P0 ;  /* 0x000000ff0a0a7207 */ /* 0x000fc40004000000 */
[----:B------:R-:W-:Y:S01]  /*0430*/  SEL R27, R27, RZ, !P0 ;  /* 0x000000ff1b1b7207 */ /* 0x000fe20004000000 */
[----:B------:R-:W-:Y:S01]  /*0440*/  FADD R8, R8, 1 ;  /* 0x3f80000008087421 */ /* 0x000fe20000000000 */
[----:B------:R-:W-:Y:S01]  /*0450*/  SHF.L.U32 R9, R26, 0x10, RZ ;  /* 0x000000101a097819 */ /* 0x000fe200000006ff */
[----:B------:R-:W-:Y:S01]  /*0460*/  FMUL R4, R28, R17 ;  /* 0x000000111c047220 */ /* 0x000fe20000400000 */
[----:B------:R-:W-:Y:S01]  /*0470*/  SHF.L.U32 R17, R27, 0x10, RZ ;  /* 0x000000101b117819 */ /* 0x000fe200000006ff */
[----:B------:R-:W-:Y:S01]  /*0480*/  FADD R10, R10, 1 ;  /* 0x3f8000000a0a7421 */ /* 0x000fe20000000000 */
[----:B------:R-:W-:Y:S01]  /*0490*/  SEL R11, R11, RZ, !P0 ;  /* 0x000000ff0b0b7207 */ /* 0x000fe20004000000 */
[----:B------:R-:W-:Y:S01]  /*04a0*/  FMUL R9, R9, R8 ;  /* 0x0000000809097220 */ /* 0x000fe20000400000 */
[----:B------:R-:W-:Y:S01]  /*04b0*/  PRMT R27, R27, 0x7632, R27 ;  /* 0x000076321b1b7816 */ /* 0x000fe2000000001b */
[----:B------:R-:W-:Y:S01]  /*04c0*/  FMUL R17, R17, R10 ;  /* 0x0000000a11117220 */ /* 0x000fe20000400000 */
[----:B------:R-:W-:Y:S01]  /*04d0*/  SHF.L.U32 R29, R29, 0x10, RZ ;  /* 0x000000101d1d7819 */ /* 0x000fe200000006ff */
[----:B------:R-:W-:Y:S01]  /*04e0*/  FADD R11, R11, 1 ;  /* 0x3f8000000b0b7421 */ /* 0x000fe20000000000 */
[----:B------:R-:W-:Y:S01]  /*04f0*/  SHF.L.U32 R10, R27, 0x10, RZ ;  /* 0x000000101b0a7819 */ /* 0x000fe200000006ff */
[----:B------:R-:W-:-:S04]  /*0500*/  FADD R18, R18, 1 ;  /* 0x3f80000012127421 */ /* 0x000fc80000000000 */
[----:B------:R-:W-:Y:S01]  /*0510*/  FMUL R10, R10, R11 ;  /* 0x0000000b0a0a7220 */ /* 0x000fe20000400000 */
[----:B------:R-:W-:Y:S01]  /*0520*/  FMUL R18, R29, R18 ;  /* 0x000000121d127220 */ /* 0x000fe20000400000 */
[C---:B------:R-:W-:Y:S02]  /*0530*/  LOP3.LUT P1, RZ, R0.reuse, 0x1f, RZ, 0xc0, !PT ;  /* 0x0000001f00ff7812 */ /* 0x040fe4000782c0ff */
[----:B------:R-:W-:Y:S01]  /*0540*/  ISETP.GE.AND P2, PT, R0, 0x8, PT ;  /* 0x000000080000780c */ /* 0x000fe20003f46270 */
[----:B--2---:R-:W-:Y:S01]  /*0550*/  FFMA R6, R12, R6, R33 ;  /* 0x000000060c067223 */ /* 0x004fe20000000021 */
[----:B------:R-:W-:Y:S01]  /*0560*/  SHF.L.U32 R12, R7, 0x10, RZ ;  /* 0x00000010070c7819 */ /* 0x000fe200000006ff */
[----:B------:R-:W-:Y:S01]  /*0570*/  FADD R7, R16, 1 ;  /* 0x3f80000010077421 */ /* 0x000fe20000000000 */
[----:B---3--:R-:W-:-:S03]  /*0580*/  SEL R20, R20, RZ, !P0 ;  /* 0x000000ff14147207 */ /* 0x008fc60004000000 */
[----:B------:R-:W-:Y:S01]  /*0590*/  FMUL R8, R12, R7 ;  /* 0x000000070c087220 */ /* 0x000fe20000400000 */
[----:B------:R-:W-:Y:S02]  /*05a0*/  SEL R21, R21, RZ, !P0 ;  /* 0x000000ff15157207 */ /* 0x000fe40004000000 */
[----:B------:R-:W-:Y:S01]  /*05b0*/  SEL R22, R22, RZ, !P0 ;  /* 0x000000ff16167207 */ /* 0x000fe20004000000 */
[----:B------:R-:W-:Y:S02]  /*05c0*/  FMUL R9, R20, R9 ;  /* 0x0000000914097220 */ /* 0x000fe40000400000 */
[----:B------:R-:W-:Y:S01]  /*05d0*/  FMUL R8, R21, R8 ;  /* 0x0000000815087220 */ /* 0x000fe20000400000 */
[----:B------:R-:W-:Y:S01]  /*05e0*/  SEL R23, R23, RZ, !P0 ;  /* 0x000000ff17177207 */ /* 0x000fe20004000000 */
[----:B------:R-:W-:Y:S01]  /*05f0*/  FMUL R17, R22, R17 ;  /* 0x0000001116117220 */ /* 0x000fe20000400000 */
[----:B------:R-:W-:Y:S01]  /*0600*/  FSEL R9, R9, -RZ, !P0 ;  /* 0x800000ff09097208 */ /* 0x000fe20004000000 */
[----:B------:R-:W-:Y:S01]  /*0610*/  FFMA R4, R13, R4, R34 ;  /* 0x000000040d047223 */ /* 0x000fe20000000022 */
[----:B------:R-:W-:Y:S01]  /*0620*/  FSEL R7, R8, -RZ, !P0 ;  /* 0x800000ff08077208 */ /* 0x000fe20004000000 */
[----:B------:R-:W-:Y:S01]  /*0630*/  FMUL R10, R23, R10 ;  /* 0x0000000a170a7220 */ /* 0x000fe20000400000 */
[----:B------:R-:W-:Y:S01]  /*0640*/  FSEL R17, R17, -RZ, !P0 ;  /* 0x800000ff11117208 */ /* 0x000fe20004000000 */
[----:B------:R-:W-:Y:S01]  /*0650*/  FFMA R14, R14, R18, R35 ;  /* 0x000000120e0e7223 */ /* 0x000fe20000000023 */
[----:B------:R-:W-:Y:S01]  /*0660*/  FADD R9, R6, R9 ;  /* 0x0000000906097221 */ /* 0x000fe20000000000 */
[----:B------:R-:W-:Y:S01]  /*0670*/  FADD R4, R4, R7 ;  /* 0x0000000704047221 */ /* 0x000fe20000000000 */
[----:B------:R-:W-:Y:S01]  /*0680*/  FSEL R10, R10, -RZ, !P0 ;  /* 0x800000ff0a0a7208 */ /* 0x000fe20004000000 */
[----:B------:R-:W-:Y:S01]  /*0690*/  FFMA R5, R15, R5, R36 ;  /* 0x000000050f057223 */ /* 0x000fe20000000024 */
[----:B------:R-:W-:Y:S01]  /*06a0*/  FADD R14, R14, R17 ;  /* 0x000000110e0e7221 */ /* 0x000fe20000000000 */
[----:B------:R-:W-:-:S02]  /*06b0*/  FADD R9, R4, R9 ;  /* 0x0000000904097221 */ /* 0x000fc40000000000 */
[----:B------:R-:W-:Y:S02]  /*06c0*/  FADD R5, R5, R10 ;  /* 0x0000000a05057221 */ /* 0x000fe40000000000 */
[----:B------:R-:W-:-:S04]  /*06d0*/  FADD R14, R14, R9 ;  /* 0x000000090e0e7221 */ /* 0x000fc80000000000 */
[----:B------:R-:W-:-:S05]  /*06e0*/  FADD R5, R5, R14 ;  /* 0x0000000e05057221 */ /* 0x000fca0000000000 */
[----:B------:R-:W0:Y:S02]  /*06f0*/  SHFL.BFLY PT, R4, R5, 0x10, 0x1f ;  /* 0x0e001f0005047f89 */ /* 0x000e2400000e0000 */
[----:B0-----:R-:W-:-:S05]  /*0700*/  FADD R4, R5, R4 ;  /* 0x0000000405047221 */ /* 0x001fca0000000000 */
[----:B------:R-:W0:Y:S02]  /*0710*/  SHFL.BFLY PT, R7, R4, 0x8, 0x1f ;  /* 0x0d001f0004077f89 */ /* 0x000e2400000e0000 */
[----:B0-----:R-:W-:-:S05]  /*0720*/  FADD R7, R4, R7 ;  /* 0x0000000704077221 */ /* 0x001fca0000000000 */
[----:B------:R-:W0:Y:S02]  /*0730*/  SHFL.BFLY PT, R6, R7, 0x4, 0x1f ;  /* 0x0c801f0007067f89 */ /* 0x000e2400000e0000 */
[----:B0-----:R-:W-:-:S05]  /*0740*/  FADD R6, R7, R6 ;  /* 0x0000000607067221 */ /* 0x001fca0000000000 */
[----:B------:R-:W0:Y:S02]  /*0750*/  SHFL.BFLY PT, R9, R6, 0x2, 0x1f ;  /* 0x0c401f0006097f89 */ /* 0x000e2400000e0000 */
[----:B0-----:R-:W-:-:S05]  /*0760*/  FADD R9, R6, R9 ;  /* 0x0000000906097221 */ /* 0x001fca0000000000 */
[----:B------:R-:W0:Y:S01]  /*0770*/  SHFL.BFLY PT, R8, R9, 0x1, 0x1f ;  /* 0x0c201f0009087f89 */ /* 0x000e2200000e0000 */
[----:B------:R-:W-:-:S04]  /*0780*/  SHF.R.U32.HI R10, RZ, 0x3, R0 ;  /* 0x00000003ff0a7819 */ /* 0x000fc80000011600 */
[----:B------:R-:W-:Y:S01]  /*0790*/  LOP3.LUT R10, R10, 0x1c, RZ, 0xc0, !PT ;  /* 0x0000001c0a0a7812 */ /* 0x000fe200078ec0ff */
[----:B0-----:R-:W-:-:S05]  /*07a0*/  FADD R11, R9, R8 ;  /* 0x00000008090b7221 */ /* 0x001fca0000000000 */
[----:B------:R-:W-:Y:S04]  /*07b0*/  @!P1 STS [R10], R11 ;  /* 0x0000000b0a009388 */ /* 0x000fe80000000800 */
[----:B------:R-:W-:Y:S06]  /*07c0*/  BAR.SYNC 0x0 ;  /* 0x0000000000007b1d */ /* 0x000fec0000000000 */
[----:B------:R-:W0:Y:S04]  /*07d0*/  @!P2 LDS R32, [R0.X4] ;  /* 0x000000000020a984 */ /* 0x000e280000004800 */
[----:B0-----:R-:W0:Y:S02]  /*07e0*/  SHFL.BFLY PT, R5, R32, 0x4, 0x1f ;  /* 0x0c801f0020057f89 */ /* 0x001e2400000e0000 */
[----:B0-----:R-:W-:-:S05]  /*07f0*/  FADD R5, R32, R5 ;  /* 0x0000000520057221 */ /* 0x001fca0000000000 */
[----:B------:R-:W0:Y:S01]  /*0800*/  SHFL.BFLY PT, R4, R5, 0x2, 0x1f ;  /* 0x0c401f0005047f89 */ /* 0x000e2200000e0000 */
[----:B------:R-:W-:Y:S01]  /*0810*/  LOP3.LUT P0, RZ, R0, 0x7, RZ, 0xc0, !PT ;  /* 0x0000000700ff7812 */ /* 0x000fe2000780c0ff */
[----:B0-----:R-:W-:-:S05]  /*0820*/  FADD R4, R5, R4 ;  /* 0x0000000405047221 */ /* 0x001fca0000000000 */
[----:B------:R-:W0:Y:S01]  /*0830*/  SHFL.BFLY PT, R7, R4, 0x1, 0x1f ;  /* 0x0c201f0004077f89 */ /* 0x000e2200000e0000 */
[----:B------:R-:W-:Y:S01]  /*0840*/  ISETP.LT.AND P0, PT, R0, 0x8, !P0 ;  /* 0x000000080000780c */ /* 0x000fe20004701270 */
[----:B------:R-:W-:Y:S01]  /*0850*/  IMAD.WIDE R26, R2, R25, c[0x0][0x180] ;  /* 0x00006000021a7625 */ /* 0x000fe200078e0219 */
[----:B0-----:R-:W-:-:S11]  /*0860*/  FADD R9, R4, R7 ;  /* 0x0000000704097221 */ /* 0x001fd60000000000 */
[----:B------:R-:W-:Y:S04]  /*0870*/  @P0 STS [R0.X4], R9 ;  /* 0x0000000900000388 */ /* 0x000fe80000004800 */
[----:B------:R-:W-:Y:S06]  /*0880*/  BAR.SYNC 0x0 ;  /* 0x0000000000007b1d */ /* 0x000fec0000000000 */
[----:B------:R-:W2:Y:S04]  /*0890*/  LDG.E.EL R26, [R26.64] ;  /* 0x000000041a1a7981 */ /* 0x000ea8000c2e1900 */
[----:B------:R-:W0:Y:S01]  /*08a0*/  LDS R8, [RZ] ;  /* 0x00000000ff087984 */ /* 0x000e220000000800 */
[----:B------:R-:W-:-:S02]  /*08b0*/  MOV R10, 0x10 ;  /* 0x00000010000a7802 */ /* 0x000fc40000000f00 */
[----:B------:R-:W-:-:S05]  /*08c0*/  LOP3.LUT R5, R0, 0xff, RZ, 0xc0, !PT ;  /* 0x000000ff00057812 */ /* 0x000fca00078ec0ff */
[----:B------:R-:W-:-:S04]  /*08d0*/  IMAD.WIDE.U32 R6, R5, R10, c[0x0][0x170] ;  /* 0x00005c0005067625 */ /* 0x000fc800078e000a */
[----:B------:R-:W-:Y:S01]  /*08e0*/  IMAD.WIDE.U32 R4, R5, R10, c[0x0][0x188] ;  /* 0x0000620005047625 */ /* 0x000fe200078e000a */
[----:B------:R-:W-:Y:S02]  /*08f0*/  MOV R17, RZ ;  /* 0x000000ff00117202 */ /* 0x000fe40000000f00 */
[----:B------:R-:W-:Y:S02]  /*0900*/  MOV R22, RZ ;  /* 0x000000ff00167202 */ /* 0x000fe40000000f00 */
[----:B------:R-:W-:Y:S02]  /*0910*/  MOV R16, R4 ;  /* 0x0000000400107202 */ /* 0x000fe40000000f00 */
[----:B------:R-:W-:Y:S02]  /*0920*/  MOV R4, RZ ;  /* 0x000000ff00047202 */ /* 0x000fe40000000f00 */
[----:B------:R-:W-:Y:S02]  /*0930*/  MOV R18, RZ ;  /* 0x000000ff00127202 */ /* 0x000fe40000000f00 */
[----:B------:R-:W-:Y:S01]  /*0940*/  MOV R25, RZ ;  /* 0x000000ff00197202 */ /* 0x000fe20000000f00 */
[----:B0-----:R-:W-:Y:S01]  /*0950*/  FMUL R8, R8, -0.5 ;  /* 0xbf00000008087820 */ /* 0x001fe20000400000 */
[----:B--2---:R-:W-:-:S04]  /*0960*/  FMUL R11, R26, R26 ;  /* 0x0000001a1a0b7220 */ /* 0x004fc80000400000 */
[----:B------:R-:W-:-:S04]  /*0970*/  FMUL R11, R26, R11 ;  /* 0x0000000b1a0b7220 */ /* 0x000fc80000400000 */
[----:B------:R-:W-:-:S04]  /*0980*/  FMUL R8, R8, R11 ;  /* 0x0000000b08087220 */ /* 0x000fc80000400000 */
[----:B------:R-:W-:-:S01]  /*0990*/  FMUL R19, R8, 0.00043402778101153671741 ;  /* 0x39e38e3908137820 */ /* 0x000fc20000400000 */
.L_x_0:
[-C--:B0-----:R-:W-:Y:S01]  /*09a0*/  IADD3 R8, R3, R17.reuse, RZ ;  /* 0x0000001103087210 */ /* 0x081fe20007ffe0ff */
[----:B------:R-:W-:Y:S01]  /*09b0*/  CS2R R12, SRZ ;  /* 0x00000000000c7805 */ /* 0x000fe2000001ff00 */
[----:B------:R-:W-:Y:S01]  /*09c0*/  IADD3 R30, R24, R17, RZ ;  /* 0x00000011181e7210 */ /* 0x000fe20007ffe0ff */
[----:B------:R-:W-:Y:S01]  /*09d0*/  CS2R R10, SRZ ;  /* 0x00000000000a7805 */ /* 0x000fe2000001ff00 */
[----:B------:R-:W-:Y:S02]  /*09e0*/  ISETP.GE.U32.AND P3, PT, R8, 0x900, PT ;  /* 0x000009000800780c */ /* 0x000fe40003f66070 */
[----:B------:R-:W-:Y:S01]  /*09f0*/  MOV R23, 0x2 ;  /* 0x0000000200177802 */ /* 0x000fe20000000f00 */
[----:B------:R-:W-:-:S04]  /*0a00*/  CS2R R8, SRZ ;  /* 0x0000000000087805 */ /* 0x000fc8000001ff00 */
[----:B------:R-:W-:-:S06]  /*0a10*/  IMAD.WIDE R14, R30, R23, c[0x0][0x168] ;  /* 0x00005a001e0e7625 */ /* 0x000fcc00078e0217 */
[----:B------:R0:W2:Y:S04]  /*0a20*/  @!P3 LDG.E.EF.64 R12, [R14.64] ;  /* 0x000000040e0cb981 */ /* 0x0000a8000c0e1b00 */
[----:B------:R-:W3:Y:S01]  /*0a30*/  @!P3 LDG.E.EL.128 R8, [R6.64] ;  /* 0x000000040608b981 */ /* 0x000ee2000c2e1d00 */
[----:B------:R-:W-:Y:S01]  /*0a40*/  MOV R27, 0x4 ;  /* 0x00000004001b7802 */ /* 0x000fe20000000f00 */
[----:B0-----:R-:W-:-:S04]  /*0a50*/  CS2R R14, SRZ ;  /* 0x00000000000e7805 */ /* 0x001fc8000001ff00 */
[----:B------:R-:W-:-:S04]  /*0a60*/  IMAD.WIDE R28, R30, R27, c[0x0][0x160] ;  /* 0x000058001e1c7625 */ /* 0x000fc800078e021b */
[----:B------:R-:W-:Y:S01]  /*0a70*/  IMAD.WIDE R36, R30, R27, c[0x0][0x178] ;  /* 0x00005e001e247625 */ /* 0x000fe200078e021b */
[----:B--2---:R-:W-:Y:S02]  /*0a80*/  SEL R20, R12, RZ, !P3 ;  /* 0x000000ff0c147207 */ /* 0x004fe40005800000 */
[----:B---3--:R-:W-:Y:S02]  /*0a90*/  SEL R33, R8, RZ, !P3 ;  /* 0x000000ff08217207 */ /* 0x008fe40005800000 */
[----:B------:R-:W-:Y:S02]  /*0aa0*/  SHF.L.U32 R8, R20, 0x10, RZ ;  /* 0x0000001014087819 */ /* 0x000fe400000006ff */
[----:B------:R-:W-:Y:S01]  /*0ab0*/  SEL R9, R9, RZ, !P3 ;  /* 0x000000ff09097207 */ /* 0x000fe20005800000 */
[----:B------:R-:W-:Y:S01]  /*0ac0*/  FADD R33, R33, 1 ;  /* 0x3f80000021217421 */ /* 0x000fe20000000000 */
[----:B------:R-:W-:Y:S02]  /*0ad0*/  SEL R10, R10, RZ, !P3 ;  /* 0x000000ff0a0a7207 */ /* 0x000fe40005800000 */
[----:B------:R-:W-:Y:S01]  /*0ae0*/  SEL R11, R11, RZ, !P3 ;  /* 0x000000ff0b0b7207 */ /* 0x000fe20005800000 */
[----:B------:R-:W-:Y:S01]  /*0af0*/  FMUL R33, R8, R33 ;  /* 0x0000002108217220 */ /* 0x000fe20000400000 */
[----:B------:R-:W-:Y:S01]  /*0b00*/  SEL R8, R13, RZ, !P3 ;  /* 0x000000ff0d087207 */ /* 0x000fe20005800000 */
[----:B------:R-:W-:Y:S01]  /*0b10*/  FADD R10, R10, 1 ;  /* 0x3f8000000a0a7421 */ /* 0x000fe20000000000 */
[----:B------:R-:W-:Y:S01]  /*0b20*/  PRMT R20, R20, 0x7632, R20 ;  /* 0x0000763214147816 */ /* 0x000fe20000000014 */
[----:B------:R-:W-:Y:S01]  /*0b30*/  FADD R9, R9, 1 ;  /* 0x3f80000009097421 */ /* 0x000fe20000000000 */
[C---:B------:R-:W-:Y:S01]  /*0b40*/  SHF.L.U32 R31, R8.reuse, 0x10, RZ ;  /* 0x00000010081f7819 */ /* 0x040fe200000006ff */
[----:B------:R-:W-:Y:S01]  /*0b50*/  FADD R11, R11, 1 ;  /* 0x3f8000000b0b7421 */ /* 0x000fe20000000000 */
[----:B------:R-:W-:Y:S01]  /*0b60*/  PRMT R8, R8, 0x7632, R8 ;  /* 0x0000763208087816 */ /* 0x000fe20000000008 */
[----:B------:R-:W-:Y:S01]  /*0b70*/  CS2R R12, SRZ ;  /* 0x00000000000c7805 */ /* 0x000fe2000001ff00 */
[----:B------:R-:W-:Y:S01]  /*0b80*/  SHF.L.U32 R20, R20, 0x10, RZ ;  /* 0x0000001014147819 */ /* 0x000fe200000006ff */
[----:B------:R-:W-:Y:S01]  /*0b90*/  FMUL R31, R31, R10 ;  /* 0x0000000a1f1f7220 */ /* 0x000fe20000400000 */
[----:B------:R-:W-:-:S03]  /*0ba0*/  SHF.L.U32 R8, R8, 0x10, RZ ;  /* 0x0000001008087819 */ /* 0x000fc600000006ff */
[----:B------:R-:W-:Y:S01]  /*0bb0*/  FMUL R21, R20, R9 ;  /* 0x0000000914157220 */ /* 0x000fe20000400000 */
[----:B------:R-:W2:Y:S01]  /*0bc0*/  @!P3 LDG.E.EL.128 R12, [R28.64] ;  /* 0x000000041c0cb981 */ /* 0x000ea2000c2e1d00 */
[----:B------:R-:W-:Y:S02]  /*0bd0*/  FMUL R35, R8, R11 ;  /* 0x0000000b08237220 */ /* 0x000fe40000400000 */
[----:B------:R-:W-:Y:S01]  /*0be0*/  CS2R R8, SRZ ;  /* 0x0000000000087805 */ /* 0x000fe2000001ff00 */
[----:B------:R-:W-:-:S06]  /*0bf0*/  CS2R R10, SRZ ;  /* 0x00000000000a7805 */ /* 0x000fcc000001ff00 */
[----:B------:R-:W3:Y:S01]  /*0c00*/  @!P3 LDG.E.EF.128 R8, [R36.64] ;  /* 0x000000042408b981 */ /* 0x000ee2000c0e1d00 */
[----:B--2---:R-:W-:Y:S02]  /*0c10*/  SEL R15, R15, RZ, !P3 ;  /* 0x000000ff0f0f7207 */ /* 0x004fe40005800000 */
[----:B------:R-:W-:Y:S02]  /*0c20*/  SEL R32, R13, RZ, !P3 ;  /* 0x000000ff0d207207 */ /* 0x000fe40005800000 */
[----:B------:R-:W-:Y:S01]  /*0c30*/  SEL R34, R14, RZ, !P3 ;  /* 0x000000ff0e227207 */ /* 0x000fe20005800000 */
[----:B------:R-:W-:Y:S01]  /*0c40*/  FFMA R14, R26, R35, R15 ;  /* 0x000000231a0e7223 */ /* 0x000fe2000000000f */
[----:B------:R-:W-:Y:S01]  /*0c50*/  SEL R13, R12, RZ, !P3 ;  /* 0x000000ff0c0d7207 */ /* 0x000fe20005800000 */
[C---:B------:R-:W-:Y:S01]  /*0c60*/  FFMA R32, R26.reuse, R21, R32 ;  /* 0x000000151a207223 */ /* 0x040fe20000000020 */
[----:B---3--:R-:W-:Y:S01]  /*0c70*/  SEL R11, R11, RZ, !P3 ;  /* 0x000000ff0b0b7207 */ /* 0x008fe20005800000 */
[----:B------:R-:W-:Y:S01]  /*0c80*/  FFMA R34, R26, R31, R34 ;  /* 0x0000001f1a227223 */ /* 0x000fe20000000022 */
[----:B------:R-:W-:Y:S01]  /*0c90*/  CS2R R20, SRZ ;  /* 0x0000000000147805 */ /* 0x000fe2000001ff00 */
[----:B------:R-:W-:-:S02]  /*0ca0*/  IMAD.WIDE R30, R30, R23, c[0x0][0x190] ;  /* 0x000064001e1e7625 */ /* 0x000fc400078e0217 */
[C---:B------:R-:W-:Y:S01]  /*0cb0*/  FFMA R14, R19.reuse, R11, R14 ;  /* 0x0000000b130e7223 */ /* 0x040fe2000000000e */
[----:B------:R-:W-:Y:S02]  /*0cc0*/  FFMA R36, R26, R33, R13 ;  /* 0x000000211a247223 */ /* 0x000fe4000000000d */
[----:B------:R0:W2:Y:S01]  /*0cd0*/  @!P3 LDG.E.EL.64 R20, [R30.64] ;  /* 0x000000041e14b981 */ /* 0x0000a2000c2e1b00 */
[----:B------:R-:W-:Y:S01]  /*0ce0*/  FFMA R11, R19, R11, R14 ;  /* 0x0000000b130b7223 */ /* 0x000fe2000000000e */
[----:B------:R-:W-:Y:S01]  /*0cf0*/  CS2R R12, SRZ ;  /* 0x00000000000c7805 */ /* 0x000fe2000001ff00 */
[----:B------:R-:W-:Y:S01]  /*0d00*/  CS2R R14, SRZ ;  /* 0x00000000000e7805 */ /* 0x000fe2000001ff00 */
[----:B0-----:R-:W-:Y:S02]  /*0d10*/  @!P3 MOV R30, R16 ;  /* 0x00000010001eb202 */ /* 0x001fe40000000f00 */
[----:B------:R-:W-:-:S05]  /*0d20*/  @!P3 MOV R31, R5 ;  /* 0x00000005001fb202 */ /* 0x000fca0000000f00 */
[----:B------:R-:W3:Y:S01]  /*0d30*/  @!P3 LDG.E.EL.128 R12, [R30.64] ;  /* 0x000000041e0cb981 */ /* 0x000ee2000c2e1d00 */
[----:B------:R-:W-:-:S05]  /*0d40*/  SEL R33, R10, RZ, !P3 ;  /* 0x000000ff0a217207 */ /* 0x000fca0005800000 */
[----:B------:R-:W-:Y:S01]  /*0d50*/  FFMA R10, R19, R33, R34 ;  /* 0x00000021130a7223 */ /* 0x000fe20000000022 */
[----:B------:R-:W-:-:S03]  /*0d60*/  SEL R8, R8, RZ, !P3 ;  /* 0x000000ff08087207 */ /* 0x000fc60005800000 */
[C---:B------:R-:W-:Y:S02]  /*0d70*/  FFMA R10, R19.reuse, R33, R10 ;  /* 0x00000021130a7223 */ /* 0x040fe4000000000a */
[----:B------:R-:W-:Y:S01]  /*0d80*/  FFMA R36, R19, R8, R36 ;  /* 0x0000000813247223 */ /* 0x000fe20000000024 */
[----:B------:R-:W-:-:S03]  /*0d90*/  IADD3 R17, R17, 0x400, RZ ;  /* 0x0000040011117810 */ /* 0x000fc60007ffe0ff */
[----:B------:R-:W-:Y:S01]  /*0da0*/  FFMA R8, R19, R8, R36 ;  /* 0x0000000813087223 */ /* 0x000fe20000000024 */
[----:B------:R-:W-:Y:S02]  /*0db0*/  ISETP.GE.U32.AND P5, PT, R17, 0x900, PT ;  /* 0x000009001100780c */ /* 0x000fe40003fa6070 */
[----:B------:R-:W-:-:S04]  /*0dc0*/  IADD3 R6, P4, R6, 0x1000, RZ ;  /* 0x0000100006067810 */ /* 0x000fc80007f9e0ff */
[----:B------:R-:W-:Y:S02]  /*0dd0*/  IADD3.X R7, RZ, R7, RZ, P4, !PT ;  /* 0x00000007ff077210 */ /* 0x000fe400027fe4ff */
[----:B--2---:R-:W-:Y:S02]  /*0de0*/  SEL R21, R21, RZ, !P3 ;  /* 0x000000ff15157207 */ /* 0x004fe40005800000 */
[----:B------:R-:W-:Y:S02]  /*0df0*/  SEL R20, R20, RZ, !P3 ;  /* 0x000000ff14147207 */ /* 0x000fe40005800000 */
[----:B---3--:R-:W-:-:S05]  /*0e00*/  SEL R34, R15, RZ, !P3 ;  /* 0x000000ff0f227207 */ /* 0x008fca0005800000 */
[----:B------:R-:W-:Y:S01]  /*0e10*/  FADD R34, R34, 1 ;  /* 0x3f80000022227421 */ /* 0x000fe20000000000 */
[----:B------:R-:W-:-:S03]  /*0e20*/  SEL R31, R14, RZ, !P3 ;  /* 0x000000ff0e1f7207 */ /* 0x000fc60005800000 */
[----:B------:R-:W-:Y:S01]  /*0e30*/  FMUL R33, R11, R34 ;  /* 0x000000220b217220 */ /* 0x000fe20000400000 */
[----:B------:R-:W-:Y:S01]  /*0e40*/  SEL R34, R9, RZ, !P3 ;  /* 0x000000ff09227207 */ /* 0x000fe20005800000 */
[----:B------:R-:W-:Y:S01]  /*0e50*/  FADD R31, R31, 1 ;  /* 0x3f8000001f1f7421 */ /* 0x000fe20000000000 */
[----:B------:R-:W-:Y:S02]  /*0e60*/  SEL R14, R13, RZ, !P3 ;  /* 0x000000ff0d0e7207 */ /* 0x000fe40005800000 */
[----:B------:R-:W-:Y:S01]  /*0e70*/  SEL R12, R12, RZ, !P3 ;  /* 0x000000ff0c0c7207 */ /* 0x000fe20005800000 */
[-C--:B------:R-:W-:Y:S01]  /*0e80*/  FFMA R32, R19, R34.reuse, R32 ;  /* 0x0000002213207223 */ /* 0x080fe20000000020 */
[----:B------:R-:W-:Y:S01]  /*0e90*/  PRMT R15, R21, 0x7632, R15 ;  /* 0x00007632150f7816 */ /* 0x000fe2000000000f */
[----:B------:R-:W-:Y:S01]  /*0ea0*/  FADD R14, R14, 1 ;  /* 0x3f8000000e0e7421 */ /* 0x000fe20000000000 */
[----:B------:R-:W-:Y:S01]  /*0eb0*/  PRMT R13, R20, 0x7632, R13 ;  /* 0x00007632140d7816 */ /* 0x000fe2000000000d */
[----:B------:R-:W-:Y:S01]  /*0ec0*/  FFMA R9, R19, R34, R32 ;  /* 0x0000002213097223 */ /* 0x000fe20000000020 */
[----:B------:R-:W-:Y:S01]  /*0ed0*/  FMUL R30, R10, R31 ;  /* 0x0000001f0a1e7220 */ /* 0x000fe20000400000 */
[----:B------:R-:W-:Y:S01]  /*0ee0*/  FADD R31, R12, 1 ;  /* 0x3f8000000c1f7421 */ /* 0x000fe20000000000 */
[----:B------:R-:W-:Y:S01]  /*0ef0*/  SHF.L.U32 R15, R15, 0x10, RZ ;  /* 0x000000100f0f7819 */ /* 0x000fe200000006ff */
[----:B------:R-:W-:Y:S01]  /*0f00*/  FMUL R14, R9, R14 ;  /* 0x0000000e090e7220 */ /* 0x000fe20000400000 */
[----:B------:R-:W-:Y:S01]  /*0f10*/  SHF.L.U32 R13, R13, 0x10, RZ ;  /* 0x000000100d0d7819 */ /* 0x000fe200000006ff */
[----:B------:R-:W-:Y:S01]  /*0f20*/  FMUL R31, R8, R31 ;  /* 0x0000001f081f7220 */ /* 0x000fe20000400000 */
[----:B------:R-:W-:-:S02]  /*0f30*/  SHF.L.U32 R21, R21, 0x10, RZ ;  /* 0x0000001015157819 */ /* 0x000fc400000006ff */
[----:B------:R-:W-:Y:S01]  /*0f40*/  SHF.L.U32 R20, R20, 0x10, RZ ;  /* 0x0000001014147819 */ /* 0x000fe200000006ff */
[----:B------:R-:W-:Y:S01]  /*0f50*/  FMUL R15, R15, R33 ;  /* 0x000000210f0f7220 */ /* 0x000fe20000400000 */
[----:B------:R-:W-:Y:S01]  /*0f60*/  FMUL R13, R13, R14 ;  /* 0x0000000e0d0d7220 */ /* 0x000fe20000400000 */
[----:B------:R-:W-:Y:S02]  /*0f70*/  FMUL R21, R21, R30 ;  /* 0x0000001e15157220 */ /* 0x000fe40000400000 */
[----:B------:R-:W-:Y:S01]  /*0f80*/  FMUL R20, R20, R31 ;  /* 0x0000001f14147220 */ /* 0x000fe20000400000 */
[----:B------:R-:W-:Y:S01]  /*0f90*/  FSEL R12, R15, -RZ, !P3 ;  /* 0x800000ff0f0c7208 */ /* 0x000fe20005800000 */
[----:B------:R0:W-:Y:S01]  /*0fa0*/  @!P3 STG.E.128 [R28.64], R8 ;  /* 0x000000081c00b986 */ /* 0x0001e2000c101d04 */
[----:B------:R-:W-:Y:S02]  /*0fb0*/  FSEL R15, R13, -RZ, !P3 ;  /* 0x800000ff0d0f7208 */ /* 0x000fe40005800000 */
[----:B------:R-:W-:-:S02]  /*0fc0*/  FSEL R21, R21, -RZ, !P3 ;  /* 0x800000ff15157208 */ /* 0x000fc40005800000 */
[----:B------:R-:W-:Y:S02]  /*0fd0*/  FSEL R13, R20, -RZ, !P3 ;  /* 0x800000ff140d7208 */ /* 0x000fe40005800000 */
[----:B------:R-:W-:Y:S01]  /*0fe0*/  IADD3 R16, P3, R16, 0x1000, RZ ;  /* 0x0000100010107810 */ /* 0x000fe20007f7e0ff */
[----:B------:R-:W-:Y:S01]  /*0ff0*/  FADD R25, R12, R25 ;  /* 0x000000190c197221 */ /* 0x000fe20000000000 */
[----:B------:R-:W-:Y:S01]  /*1000*/  FADD R18, R21, R18 ;  /* 0x0000001215127221 */ /* 0x000fe20000000000 */
[----:B------:R-:W-:Y:S01]  /*1010*/  FADD R22, R15, R22 ;  /* 0x000000160f167221 */ /* 0x000fe20000000000 */
[----:B------:R-:W-:Y:S01]  /*1020*/  FADD R4, R13, R4 ;  /* 0x000000040d047221 */ /* 0x000fe20000000000 */
[----:B------:R-:W-:Y:S01]  /*1030*/  IADD3.X R5, RZ, R5, RZ, P3, !PT ;  /* 0x00000005ff057210 */ /* 0x000fe20001ffe4ff */
[----:B------:R-:W-:Y:S05]  /*1040*/  @!P5 BRA `(.L_x_0) ;  /* 0xfffff9500000d947 */ /* 0x000fea000383ffff */
[----:B------:R-:W-:Y:S01]  /*1050*/  FADD R4, R22, R4 ;  /* 0x0000000416047221 */ /* 0x000fe20000000000 */
[----:B0-----:R-:W-:Y:S01]  /*1060*/  SHF.R.U32.HI R11, RZ, 0x3, R0 ;  /* 0x00000003ff0b7819 */ /* 0x001fe20000011600 */
[----:B------:R-:W-:Y:S06]  /*1070*/  BAR.SYNC 0x0 ;  /* 0x0000000000007b1d */ /* 0x000fec0000000000 */
[----:B------:R-:W-:Y:S01]  /*1080*/  FADD R4, R18, R4 ;  /* 0x0000000412047221 */ /* 0x000fe20000000000 */
[----:B------:R-:W-:-:S02]  /*1090*/  LOP3.LUT R12, R11, 0x1c, RZ, 0xc0, !PT ;  /* 0x0000001c0b0c7812 */ /* 0x000fc400078ec0ff */
[----:B------:R-:W-:Y:S01]  /*10a0*/  SHF.R.S32.HI R11, RZ, 0x1f, R2 ;  /* 0x0000001fff0b7819 */ /* 0x000fe20000011402 */
        /* <DEDUP_REMOVED lines=11> */
[----:B------:R-:W-:Y:S04]  /*1160*/  @!P1 STS [R12], R9 ;  /* 0x000000090c009388 */ /* 0x000fe80000000800 */
[----:B------:R-:W-:Y:S06]  /*1170*/  BAR.SYNC 0x0 ;  /* 0x0000000000007b1d */ /* 0x000fec0000000000 */
[----:B------:R-:W0:Y:S01]  /*1180*/  @!P2 LDS R10, [R0.X4] ;  /* 0x00000000000aa984 */ /* 0x000e220000004800 */
[----:B------:R-:W-:Y:S01]  /*1190*/  LEA R16, P1, R2, c[0x0][0x198], 0x2 ;  /* 0x0000660002107a11 */ /* 0x000fe200078210ff */
[----:B------:R-:W-:-:S03]  /*11a0*/  IMAD.WIDE R12, R24, R27, c[0x0][0x160] ;  /* 0x00005800180c7625 */ /* 0x000fc600078e021b */
[----:B------:R-:W-:Y:S01]  /*11b0*/  LEA.HI.X R17, R2, c[0x0][0x19c], R11, 0x2, P1 ;  /* 0x0000670002117a11 */ /* 0x000fe200008f140b */
[----:B0-----:R-:W0:Y:S02]  /*11c0*/  SHFL.BFLY PT, R5, R10, 0x4, 0x1f ;  /* 0x0c801f000a057f89 */ /* 0x001e2400000e0000 */
[----:B0-----:R-:W-:-:S05]  /*11d0*/  FADD R5, R10, R5 ;  /* 0x000000050a057221 */ /* 0x001fca0000000000 */
[----:B------:R-:W0:Y:S02]  /*11e0*/  SHFL.BFLY PT, R4, R5, 0x2, 0x1f ;  /* 0x0c401f0005047f89 */ /* 0x000e2400000e0000 */
[----:B0-----:R-:W-:Y:S02]  /*11f0*/  FADD R6, R5, R4 ;  /* 0x0000000405067221 */ /* 0x001fe40000000000 */
[----:B------:R-:W0:Y:S04]  /*1200*/  S2R R4, SR_TID.X ;  /* 0x0000000000047919 */ /* 0x000e280000002100 */
[----:B------:R-:W1:Y:S01]  /*1210*/  SHFL.BFLY PT, R7, R6, 0x1, 0x1f ;  /* 0x0c201f0006077f89 */ /* 0x000e6200000e0000 */
[----:B0-----:R-:W-:Y:S01]  /*1220*/  LOP3.LUT R4, R4, 0xff, RZ, 0xc0, !PT ;  /* 0x000000ff04047812 */ /* 0x001fe200078ec0ff */
[----:B-1----:R-:W-:Y:S01]  /*1230*/  FADD R19, R6, R7 ;  /* 0x0000000706137221 */ /* 0x002fe20000000000 */
[----:B------:R-:W-:-:S04]  /*1240*/  MOV R7, 0x10 ;  /* 0x0000001000077802 */ /* 0x000fc80000000f00 */
[----:B------:R-:W-:Y:S01]  /*1250*/  @P0 STS [R0.X4], R19 ;  /* 0x0000001300000388 */ /* 0x000fe20000004800 */
[----:B------:R-:W-:-:S03]  /*1260*/  IMAD.WIDE.U32 R4, R4, R7, c[0x0][0x188] ;  /* 0x0000620004047625 */ /* 0x000fc600078e0007 */
[----:B------:R-:W-:Y:S06]  /*1270*/  BAR.SYNC 0x0 ;  /* 0x0000000000007b1d */ /* 0x000fec0000000000 */
[----:B------:R-:W2:Y:S01]  /*1280*/  LDG.E.EL.128 R8, [R4.64] ;  /* 0x0000000404087981 */ /* 0x000ea2000c2e1d00 */
[----:B------:R-:W-:-:S03]  /*1290*/  IMAD.WIDE R6, R24, R23, c[0x0][0x190] ;  /* 0x0000640018067625 */ /* 0x000fc600078e0217 */
[----:B------:R0:W3:Y:S04]  /*12a0*/  LDG.E.EL R2, [R16.64] ;  /* 0x0000000410027981 */ /* 0x0000e8000c2e1900 */
[----:B------:R-:W4:Y:S04]  /*12b0*/  LDG.E.EF.128 R12, [R12.64] ;  /* 0x000000040c0c7981 */ /* 0x000f28000c0e1d00 */
[----:B------:R-:W5:Y:S01]  /*12c0*/  LDG.E.EF.64 R6, [R6.64] ;  /* 0x0000000406067981 */ /* 0x000f62000c0e1b00 */
[----:B0-----:R-:W-:-:S03]  /*12d0*/  IADD3 R16, R24, 0x400, RZ ;  /* 0x0000040018107810 */ /* 0x001fc60007ffe0ff */
[----:B------:R-:W0:Y:S02]  /*12e0*/  LDS R18, [RZ] ;  /* 0x00000000ff127984 */ /* 0x000e240000000800 */
[----:B0-----:R-:W-:Y:S01]  /*12f0*/  FMUL R18, R18, -0.5 ;  /* 0xbf00000012127820 */ /* 0x001fe20000400000 */
[----:B--2---:R-:W-:Y:S01]  /*1300*/  FADD R0, R9, 1 ;  /* 0x3f80000009007421 */ /* 0x004fe20000000000 */
[----:B------:R-:W-:Y:S01]  /*1310*/  FADD R21, R8, 1 ;  /* 0x3f80000008157421 */ /* 0x000fe20000000000 */
[----:B------:R-:W-:Y:S01]  /*1320*/  FADD R8, R11, 1 ;  /* 0x3f8000000b087421 */ /* 0x000fe20000000000 */
[----:B------:R-:W-:Y:S01]  /*1330*/  FADD R19, R10, 1 ;  /* 0x3f8000000a137421 */ /* 0x000fe20000000000 */
[----:B---3--:R-:W-:-:S04]  /*1340*/  FMUL R9, R2, R2 ;  /* 0x0000000202097220 */ /* 0x008fc80000400000 */
[----:B------:R-:W-:Y:S01]  /*1350*/  FMUL R9, R2, R9 ;  /* 0x0000000902097220 */ /* 0x000fe20000400000 */
[----:B----4-:R-:W-:Y:S01]  /*1360*/  FMUL R17, R13, R0 ;  /* 0x000000000d117220 */ /* 0x010fe20000400000 */
[----:B------:R-:W-:Y:S01]  /*1370*/  FMUL R15, R15, R8 ;  /* 0x000000080f0f7220 */ /* 0x000fe20000400000 */
[----:B------:R-:W-:Y:S01]  /*1380*/  FMUL R21, R12, R21 ;  /* 0x000000150c157220 */ /* 0x000fe20000400000 */
[----:B------:R-:W-:Y:S01]  /*1390*/  FMUL R0, R18, R9 ;  /* 0x0000000912007220 */ /* 0x000fe20000400000 */
[C---:B-----5:R-:W-:Y:S01]  /*13a0*/  PRMT R9, R7.reuse, 0x7632, R9 ;  /* 0x0000763207097816 */ /* 0x060fe20000000009 */
[----:B------:R-:W-:Y:S01]  /*13b0*/  FMUL R19, R14, R19 ;  /* 0x000000130e137220 */ /* 0x000fe20000400000 */
[----:B------:R-:W-:Y:S01]  /*13c0*/  PRMT R8, R6, 0x7632, R8 ;  /* 0x0000763206087816 */ /* 0x000fe20000000008 */
[----:B------:R-:W-:Y:S01]  /*13d0*/  FMUL R0, R0, 0.00043402778101153671741 ;  /* 0x39e38e3900007820 */ /* 0x000fe20000400000 */
[----:B------:R-:W-:Y:S01]  /*13e0*/  SHF.L.U32 R13, R7, 0x10, RZ ;  /* 0x00000010070d7819 */ /* 0x000fe200000006ff */
[----:B------:R-:W-:Y:S01]  /*13f0*/  FMUL R21, R2, R21 ;  /* 0x0000001502157220 */ /* 0x000fe20000400000 */
[----:B------:R-:W-:-:S02]  /*1400*/  SHF.L.U32 R9, R9, 0x10, RZ ;  /* 0x0000001009097819 */ /* 0x000fc400000006ff */
[----:B------:R-:W-:Y:S01]  /*1410*/  SHF.L.U32 R11, R6, 0x10, RZ ;  /* 0x00000010060b7819 */ /* 0x000fe200000006ff */
[----:B------:R-:W-:Y:S01]  /*1420*/  FMUL R6, R2, R17 ;  /* 0x0000001102067220 */ /* 0x000fe20000400000 */
[----:B------:R-:W-:Y:S01]  /*1430*/  SHF.L.U32 R7, R8, 0x10, RZ ;  /* 0x0000001008077819 */ /* 0x000fe200000006ff */
[C---:B------:R-:W-:Y:S01]  /*1440*/  FMUL R17, R0.reuse, R13 ;  /* 0x0000000d00117220 */ /* 0x040fe20000400000 */
[C---:B------:R-:W-:Y:S01]  /*1450*/  FMUL R8, R0.reuse, R9 ;  /* 0x0000000900087220 */ /* 0x040fe20000400000 */
[C---:B------:R-:W-:Y:S02]  /*1460*/  FFMA R10, R0.reuse, R11, R21 ;  /* 0x0000000b000a7223 */ /* 0x040fe40000000015 */
[----:B------:R-:W-:Y:S01]  /*1470*/  FFMA R6, R0, R7, R6 ;  /* 0x0000000700067223 */ /* 0x000fe20000000006 */
[C---:B------:R-:W-:Y:S01]  /*1480*/  FFMA R12, R2.reuse, R19, R17 ;  /* 0x00000013020c7223 */ /* 0x040fe20000000011 */
[----:B------:R-:W-:Y:S01]  /*1490*/  FFMA R8, R2, R15, R8 ;  /* 0x0000000f02087223 */ /* 0x000fe20000000008 */
[C---:B------:R-:W-:Y:S01]  /*14a0*/  FFMA R10, R0.reuse, R11, R10 ;  /* 0x0000000b000a7223 */ /* 0x040fe2000000000a */
[C---:B------:R-:W-:Y:S01]  /*14b0*/  FFMA R7, R0.reuse, R7, R6 ;  /* 0x0000000700077223 */ /* 0x040fe20000000006 */
[C---:B------:R-:W-:Y:S01]  /*14c0*/  FFMA R12, R0.reuse, R13, R12 ;  /* 0x0000000d000c7223 */ /* 0x040fe2000000000c */
[----:B------:R-:W-:Y:S01]  /*14d0*/  FFMA R9, R0, R9, R8 ;  /* 0x0000000900097223 */ /* 0x000fe20000000008 */
[----:B------:R-:W-:-:S02]  /*14e0*/  IMAD.WIDE R18, R24, R23, c[0x0][0x1a0] ;  /* 0x0000680018127625 */ /* 0x000fc400078e0217 */
[----:B------:R-:W-:Y:S02]  /*14f0*/  F2FP.BF16.F32.PACK_AB R28, R7, R10 ;  /* 0x0000000a071c723e */ /* 0x000fe400000010ff */
[----:B------:R-:W-:Y:S01]  /*1500*/  F2FP.BF16.F32.PACK_AB R29, R9, R12 ;  /* 0x0000000c091d723e */ /* 0x000fe200000010ff */
[----:B------:R-:W-:-:S04]  /*1510*/  IMAD.WIDE R12, R16, R27, c[0x0][0x160] ;  /* 0x00005800100c7625 */ /* 0x000fc800078e021b */
[----:B------:R0:W-:Y:S01]  /*1520*/  STG.E.64 [R18.64], R28 ;  /* 0x0000001c12007986 */ /* 0x0001e2000c101b04 */
[----:B------:R-:W-:-:S03]  /*1530*/  IMAD.WIDE R6, R16, R23, c[0x0][0x190] ;  /* 0x0000640010067625 */ /* 0x000fc600078e0217 */
[----:B------:R-:W2:Y:S04]  /*1540*/  LDG.E.EL.128 R8, [R4.64+0x1000] ;  /* 0x0010000404087981 */ /* 0x000ea8000c2e1d00 */
[----:B------:R-:W3:Y:S04]  /*1550*/  LDG.E.EF.128 R12, [R12.64] ;  /* 0x000000040c0c7981 */ /* 0x000ee8000c0e1d00 */
[----:B------:R-:W4:Y:S01]  /*1560*/  LDG.E.EF.64 R6, [R6.64] ;  /* 0x0000000406067981 */ /* 0x000f22000c0e1b00 */
[----:B------:R-:W-:Y:S02]  /*1570*/  IADD3 R3, R3, 0x800, RZ ;  /* 0x0000080003037810 */ /* 0x000fe40007ffe0ff */
[----:B------:R-:W-:-:S02]  /*1580*/  IADD3 R24, R24, 0x800, RZ ;  /* 0x0000080018187810 */ /* 0x000fc40007ffe0ff */
[----:B------:R-:W-:Y:S01]  /*1590*/  ISETP.GE.U32.AND P0, PT, R3, 0x900, PT ;  /* 0x000009000300780c */ /* 0x000fe20003f06070 */
[----:B--2---:R-:W-:Y:S01]  /*15a0*/  FADD R17, R8, 1 ;  /* 0x3f80000008117421 */ /* 0x004fe20000000000 */
[----:B------:R-:W-:Y:S01]  /*15b0*/  FADD R8, R9, 1 ;  /* 0x3f80000009087421 */ /* 0x000fe20000000000 */
[----:B------:R-:W-:Y:S01]  /*15c0*/  FADD R9, R10, 1 ;  /* 0x3f8000000a097421 */ /* 0x000fe20000000000 */
[----:B------:R-:W-:Y:S01]  /*15d0*/  FADD R10, R11, 1 ;  /* 0x3f8000000b0a7421 */ /* 0x000fe20000000000 */
[----:B---3--:R-:W-:Y:S01]  /*15e0*/  FMUL R17, R12, R17 ;  /* 0x000000110c117220 */ /* 0x008fe20000400000 */
[----:B------:R-:W-:Y:S01]  /*15f0*/  FMUL R21, R13, R8 ;  /* 0x000000080d157220 */ /* 0x000fe20000400000 */
[----:B0-----:R-:W-:Y:S01]  /*1600*/  FMUL R19, R14, R9 ;  /* 0x000000090e137220 */ /* 0x001fe20000400000 */
[----:B------:R-:W-:Y:S01]  /*1610*/  FMUL R15, R15, R10 ;  /* 0x0000000a0f0f7220 */ /* 0x000fe20000400000 */
[----:B----4-:R-:W-:Y:S01]  /*1620*/  PRMT R9, R7, 0x7632, R9 ;  /* 0x0000763207097816 */ /* 0x010fe20000000009 */
[----:B------:R-:W-:Y:S01]  /*1630*/  FMUL R17, R2, R17 ;  /* 0x0000001102117220 */ /* 0x000fe20000400000 */
[----:B------:R-:W-:-:S02]  /*1640*/  PRMT R8, R6, 0x7632, R8 ;  /* 0x0000763206087816 */ /* 0x000fc40000000008 */
[----:B------:R-:W-:Y:S02]  /*1650*/  SHF.L.U32 R13, R7, 0x10, RZ ;  /* 0x00000010070d7819 */ /* 0x000fe400000006ff */
[----:B------:R-:W-:Y:S02]  /*1660*/  SHF.L.U32 R9, R9, 0x10, RZ ;  /* 0x0000001009097819 */ /* 0x000fe400000006ff */
[----:B------:R-:W-:Y:S01]  /*1670*/  SHF.L.U32 R11, R6, 0x10, RZ ;  /* 0x00000010060b7819 */ /* 0x000fe200000006ff */
[----:B------:R-:W-:Y:S01]  /*1680*/  FMUL R6, R2, R21 ;  /* 0x0000001502067220 */ /* 0x000fe20000400000 */
[----:B------:R-:W-:Y:S01]  /*1690*/  SHF.L.U32 R7, R8, 0x10, RZ ;  /* 0x0000001008077819 */ /* 0x000fe200000006ff */
[C---:B------:R-:W-:Y:S01]  /*16a0*/  FMUL R21, R0.reuse, R13 ;  /* 0x0000000d00157220 */ /* 0x040fe20000400000 */
[C---:B------:R-:W-:Y:S01]  /*16b0*/  FMUL R8, R0.reuse, R9 ;  /* 0x0000000900087220 */ /* 0x040fe20000400000 */
[----:B------:R-:W-:Y:S01]  /*16c0*/  FFMA R10, R0, R11, R17 ;  /* 0x0000000b000a7223 */ /* 0x000fe20000000011 */
[----:B------:R-:W-:Y:S01]  /*16d0*/  IMAD.WIDE R16, R16, R23, c[0x0][0x1a0] ;  /* 0x0000680010107625 */ /* 0x000fe200078e0217 */
[----:B------:R-:W-:Y:S01]  /*16e0*/  FFMA R6, R0, R7, R6 ;  /* 0x0000000700067223 */ /* 0x000fe20000000006 */
[C---:B------:R-:W-:Y:S01]  /*16f0*/  FFMA R12, R2.reuse, R19, R21 ;  /* 0x00000013020c7223 */ /* 0x040fe20000000015 */
[----:B------:R-:W-:Y:S01]  /*1700*/  FFMA R8, R2, R15, R8 ;  /* 0x0000000f02087223 */ /* 0x000fe20000000008 */
[C---:B------:R-:W-:Y:S01]  /*1710*/  FFMA R10, R0.reuse, R11, R10 ;  /* 0x0000000b000a7223 */ /* 0x040fe2000000000a */
[C---:B------:R-:W-:Y:S01]  /*1720*/  FFMA R7, R0.reuse, R7, R6 ;  /* 0x0000000700077223 */ /* 0x040fe20000000006 */
[C---:B------:R-:W-:Y:S01]  /*1730*/  FFMA R12, R0.reuse, R13, R12 ;  /* 0x0000000d000c7223 */ /* 0x040fe2000000000c */
[----:B------:R-:W-:Y:S01]  /*1740*/  FFMA R9, R0, R9, R8 ;  /* 0x0000000900097223 */ /* 0x000fe20000000008 */
[----:B------:R-:W-:Y:S01]  /*1750*/  CS2R R14, SRZ ;  /* 0x00000000000e7805 */ /* 0x000fe2000001ff00 */
[----:B------:R-:W-:Y:S01]  /*1760*/  IMAD.WIDE R18, R24, R27, c[0x0][0x160] ;  /* 0x0000580018127625 */ /* 0x000fe200078e021b */
[----:B------:R-:W-:-:S02]  /*1770*/  F2FP.BF16.F32.PACK_AB R6, R7, R10 ;  /* 0x0000000a0706723e */ /* 0x000fc400000010ff */
[----:B------:R-:W-:Y:S01]  /*1780*/  F2FP.BF16.F32.PACK_AB R7, R9, R12 ;  /* 0x0000000c0907723e */ /* 0x000fe200000010ff */
[----:B------:R-:W-:Y:S01]  /*1790*/  CS2R R10, SRZ ;  /* 0x00000000000a7805 */ /* 0x000fe2000001ff00 */
[----:B------:R-:W-:Y:S01]  /*17a0*/  CS2R R12, SRZ ;  /* 0x00000000000c7805 */ /* 0x000fe2000001ff00 */
[----:B------:R-:W-:Y:S02]  /*17b0*/  CS2R R8, SRZ ;  /* 0x0000000000087805 */ /* 0x000fe4000001ff00 */
[----:B------:R0:W-:Y:S04]  /*17c0*/  STG.E.64 [R16.64], R6 ;  /* 0x0000000610007986 */ /* 0x0001e8000c101b04 */
[----:B------:R-:W2:Y:S04]  /*17d0*/  @!P0 LDG.E.EL.128 R12, [R4.64+0x2000] ;  /* 0x00200004040c8981 */ /* 0x000ea8000c2e1d00 */
[----:B------:R-:W3:Y:S01]  /*17e0*/  @!P0 LDG.E.EF.128 R8, [R18.64] ;  /* 0x0000000412088981 */ /* 0x000ee2000c0e1d00 */
[----:B0-----:R-:W-:Y:S01]  /*17f0*/  CS2R R6, SRZ ;  /* 0x0000000000067805 */ /* 0x001fe2000001ff00 */
[----:B------:R-:W-:-:S05]  /*1800*/  IMAD.WIDE R16, R24, R23, c[0x0][0x190] ;  /* 0x0000640018107625 */ /* 0x000fca00078e0217 */
[----:B------:R-:W4:Y:S01]  /*1810*/  @!P0 LDG.E.EF.64 R6, [R16.64] ;  /* 0x0000000410068981 */ /* 0x000f22000c0e1b00 */
[----:B------:R-:W-:Y:S01]  /*1820*/  IMAD.WIDE R24, R24, R23, c[0x0][0x1a0] ;  /* 0x0000680018187625 */ /* 0x000fe200078e0217 */
[----:B--2---:R-:W-:Y:S02]  /*1830*/  SEL R13, R13, RZ, !P0 ;  /* 0x000000ff0d0d7207 */ /* 0x004fe40004000000 */
[----:B------:R-:W-:Y:S02]  /*1840*/  SEL R3, R12, RZ, !P0 ;  /* 0x000000ff0c037207 */ /* 0x000fe40004000000 */
[----:B---3--:R-:W-:Y:S01]  /*1850*/  SEL R9, R9, RZ, !P0 ;  /* 0x000000ff09097207 */ /* 0x008fe20004000000 */
[----:B------:R-:W-:Y:S01]  /*1860*/  FADD R4, R13, 1 ;  /* 0x3f8000000d047421 */ /* 0x000fe20000000000 */
[----:B------:R-:W-:Y:S01]  /*1870*/  SEL R15, R15, RZ, !P0 ;  /* 0x000000ff0f0f7207 */ /* 0x000fe20004000000 */
[----:B------:R-:W-:Y:S01]  /*1880*/  FADD R3, R3, 1 ;  /* 0x3f80000003037421 */ /* 0x000fe20000000000 */
[----:B------:R-:W-:Y:S01]  /*1890*/  SEL R8, R8, RZ, !P0 ;  /* 0x000000ff08087207 */ /* 0x000fe20004000000 */
[----:B------:R-:W-:Y:S01]  /*18a0*/  FMUL R13, R9, R4 ;  /* 0x00000004090d7220 */ /* 0x000fe20000400000 */
[----:B------:R-:W-:Y:S01]  /*18b0*/  SEL R14, R14, RZ, !P0 ;  /* 0x000000ff0e0e7207 */ /* 0x000fe20004000000 */
[----:B------:R-:W-:Y:S01]  /*18c0*/  FADD R4, R15, 1 ;  /* 0x3f8000000f047421 */ /* 0x000fe20000000000 */
[----:B------:R-:W-:Y:S01]  /*18d0*/  SEL R5, R11, RZ, !P0 ;  /* 0x000000ff0b057207 */ /* 0x000fe20004000000 */
[----:B------:R-:W-:Y:S01]  /*18e0*/  FMUL R11, R8, R3 ;  /* 0x00000003080b7220 */ /* 0x000fe20000400000 */
[----:B------:R-:W-:Y:S01]  /*18f0*/  SEL R10, R10, RZ, !P0 ;  /* 0x000000ff0a0a7207 */ /* 0x000fe20004000000 */
[----:B------:R-:W-:Y:S01]  /*1900*/  FADD R3, R14, 1 ;  /* 0x3f8000000e037421 */ /* 0x000fe20000000000 */
[----:B----4-:R-:W-:Y:S01]  /*1910*/  SEL R7, R7, RZ, !P0 ;  /* 0x000000ff07077207 */ /* 0x010fe20004000000 */
[----:B------:R-:W-:Y:S01]  /*1920*/  FMUL R17, R5, R4 ;  /* 0x0000000405117220 */ /* 0x000fe20000400000 */
[----:B------:R-:W-:Y:S01]  /*1930*/  SEL R6, R6, RZ, !P0 ;  /* 0x000000ff06067207 */ /* 0x000fe20004000000 */
[----:B------:R-:W-:Y:S01]  /*1940*/  FMUL R15, R10, R3 ;  /* 0x000000030a0f7220 */ /* 0x000fe20000400000 */
[----:B------:R-:W-:Y:S01]  /*1950*/  PRMT R4, R7, 0x7632, R4 ;  /* 0x0000763207047816 */ /* 0x000fe20000000004 */
[----:B------:R-:W-:Y:S01]  /*1960*/  FMUL R11, R2, R11 ;  /* 0x0000000b020b7220 */ /* 0x000fe20000400000 */
[----:B------:R-:W-:-:S02]  /*1970*/  PRMT R3, R6, 0x7632, R3 ;  /* 0x0000763206037816 */ /* 0x000fc40000000003 */
[----:B------:R-:W-:Y:S02]  /*1980*/  SHF.L.U32 R7, R7, 0x10, RZ ;  /* 0x0000001007077819 */ /* 0x000fe400000006ff */
[----:B------:R-:W-:Y:S01]  /*1990*/  SHF.L.U32 R9, R4, 0x10, RZ ;  /* 0x0000001004097819 */ /* 0x000fe200000006ff */
[----:B------:R-:W-:Y:S01]  /*19a0*/  FMUL R4, R2, R13 ;  /* 0x0000000d02047220 */ /* 0x000fe20000400000 */
[----:B------:R-:W-:Y:S01]  /*19b0*/  SHF.L.U32 R5, R6, 0x10, RZ ;  /* 0x0000001006057819 */ /* 0x000fe200000006ff */
[C---:B------:R-:W-:Y:S01]  /*19c0*/  FMUL R13, R0.reuse, R7 ;  /* 0x00000007000d7220 */ /* 0x040fe20000400000 */
[----:B------:R-:W-:Y:S01]  /*19d0*/  SHF.L.U32 R3, R3, 0x10, RZ ;  /* 0x0000001003037819 */ /* 0x000fe200000006ff */
[C---:B------:R-:W-:Y:S02]  /*19e0*/  FMUL R6, R0.reuse, R9 ;  /* 0x0000000900067220 */ /* 0x040fe40000400000 */
[----:B------:R-:W-:Y:S01]  /*19f0*/  FFMA R8, R0, R5, R11 ;  /* 0x0000000500087223 */ /* 0x000fe2000000000b */
[----:B------:R-:W-:Y:S01]  /*1a00*/  FFMA R10, R2, R15, R13 ;  /* 0x0000000f020a7223 */ /* 0x000fe2000000000d */
[----:B------:R-:W-:Y:S01]  /*1a10*/  FFMA R4, R0, R3, R4 ;  /* 0x0000000300047223 */ /* 0x000fe20000000004 */
[----:B------:R-:W-:Y:S01]  /*1a20*/  FFMA R6, R2, R17, R6 ;  /* 0x0000001102067223 */ /* 0x000fe20000000006 */
[C---:B------:R-:W-:Y:S01]  /*1a30*/  FFMA R8, R0.reuse, R5, R8 ;  /* 0x0000000500087223 */ /* 0x040fe20000000008 */
[C---:B------:R-:W-:Y:S01]  /*1a40*/  FFMA R10, R0.reuse, R7, R10 ;  /* 0x00000007000a7223 */ /* 0x040fe2000000000a */
[C---:B------:R-:W-:Y:S01]  /*1a50*/  FFMA R3, R0.reuse, R3, R4 ;  /* 0x0000000300037223 */ /* 0x040fe20000000004 */
[----:B------:R-:W-:-:S04]  /*1a60*/  FFMA R9, R0, R9, R6 ;  /* 0x0000000900097223 */ /* 0x000fc80000000006 */
[----:B------:R-:W-:Y:S02]  /*1a70*/  F2FP.BF16.F32.PACK_AB R8, R3, R8 ;  /* 0x000000080308723e */ /* 0x000fe400000010ff */
[----:B------:R-:W-:Y:S01]  /*1a80*/  F2FP.BF16.F32.PACK_AB R9, R9, R10 ;  /* 0x0000000a0909723e */ /* 0x000fe200000010ff */
[----:B------:R-:W-:Y:S06]  /*1a90*/  @P0 EXIT ;  /* 0x000000000000094d */ /* 0x000fec0003800000 */
[----:B------:R-:W-:Y:S01]  /*1aa0*/  STG.E.64 [R24.64], R8 ;  /* 0x0000000818007986 */ /* 0x000fe2000c101b04 */
[----:B------:R-:W-:Y:S05]  /*1ab0*/  EXIT ;  /* 0x000000000000794d */ /* 0x000fea0003800000 */
.L_x_1:
[----:B------:R-:W-:-:S00]  /*1ac0*/  BRA `(.L_x_1) ;  /* 0xfffffff000007947 */ /* 0x000fc0000383ffff */
[----:B------:R-:W-:-:S00]  /*1ad0*/  NOP ;  /* 0x0000000000007918 */ /* 0x000fc00000000000 */
        /* <DEDUP_REMOVED lines=10> */
.L_x_2:


//--------------------- .nv.shared.triton__0d1d2d3d4d5d6d7d8d9de10de --------------------------
	.section	.nv.shared.triton__0d1d2d3d4d5d6d7d8d9de10de,"aw",@nobits
	.align	16
